//
// Generated by NVIDIA NVVM Compiler
//
// Compiler Build ID: CL-36424714
// Cuda compilation tools, release 13.0, V13.0.88
// Based on NVVM 20.0.0
//

.version 9.0
.target sm_100
.address_size 64

	// .globl	_Z12int64_kernelPxPKii

.visible .entry _Z12int64_kernelPxPKii(
	.param .u64 .ptr .align 1 _Z12int64_kernelPxPKii_param_0,
	.param .u64 .ptr .align 1 _Z12int64_kernelPxPKii_param_1,
	.param .u32 _Z12int64_kernelPxPKii_param_2
)
{
	.reg .pred 	%p<2>;
	.reg .b32 	%r<10>;
	.reg .b64 	%rd<18>;

	ld.param.u64 	%rd1, [_Z12int64_kernelPxPKii_param_0];
	ld.param.u64 	%rd2, [_Z12int64_kernelPxPKii_param_1];
	ld.param.u32 	%r2, [_Z12int64_kernelPxPKii_param_2];
	mov.u32 	%r3, %ctaid.x;
	mov.u32 	%r4, %ntid.x;
	mov.u32 	%r5, %tid.x;
	mad.lo.s32 	%r1, %r3, %r4, %r5;
	setp.ge.s32 	%p1, %r1, %r2;
	@%p1 bra 	$L__BB0_2;
	cvta.to.global.u64 	%rd3, %rd2;
	cvta.to.global.u64 	%rd4, %rd1;
	mul.wide.s32 	%rd5, %r1, 4;
	add.s64 	%rd6, %rd3, %rd5;
	ld.global.u32 	%r6, [%rd6];
	add.s32 	%r7, %r1, 1;
	rem.s32 	%r8, %r7, %r2;
	mul.wide.s32 	%rd7, %r8, 4;
	add.s64 	%rd8, %rd3, %rd7;
	ld.global.u32 	%r9, [%rd8];
	mul.wide.s32 	%rd9, %r1, 1000;
	mul.wide.s32 	%rd10, %r9, %r6;
	add.s64 	%rd11, %rd10, %rd9;
	shr.s64 	%rd12, %rd11, 32;
	and.b64  	%rd13, %rd11, 4294967295;
	mad.lo.s64 	%rd14, %rd13, 5, %rd11;
	mad.lo.s64 	%rd15, %rd12, 3, %rd14;
	mul.wide.s32 	%rd16, %r1, 8;
	add.s64 	%rd17, %rd4, %rd16;
	st.global.u64 	[%rd17], %rd15;
$L__BB0_2:
	ret;

}


// ===== COMPILED SASS (sm_100) =====

	.target	sm_100

	.elftype	@"ET_EXEC"


//--------------------- .note.nv.tkinfo           --------------------------
	.section	.note.nv.tkinfo,"",@"SHT_NOTE"
	.sectionflags	@"SHF_NOTE_NV_TKINFO"
	.tkinfo
        /*0018*/ 	.word	0x00000002
        /*0030*/ 	.string	""
        /*0030*/ 	.string	"ptxas"
        /*0030*/ 	.string	"Cuda compilation tools, release 13.0, V13.0.88"
        /*0030*/ 	.string	"Build cuda_13.0.r13.0/compiler.36424714_0"
        /*0030*/ 	.string	"-arch sm_100 -m 64 "



//--------------------- .note.nv.cuinfo           --------------------------
	.section	.note.nv.cuinfo,"",@"SHT_NOTE"
	.sectionflags	@"SHF_NOTE_NV_CUINFO"
        /*0018*/ 	.short	0x0002
        /*001a*/ 	.short	0x0064
        /*001c*/ 	.short	0x0082
	.zero		2


//--------------------- .nv.info                  --------------------------
	.section	.nv.info,"",@"SHT_CUDA_INFO"
	.align	4


	//----- nvinfo : EIATTR_REGCOUNT
	.align		4
        /*0000*/ 	.byte	0x04, 0x2f
        /*0002*/ 	.short	(.L_1 - .L_0)
	.align		4
.L_0:
        /*0004*/ 	.word	index@(_Z12int64_kernelPxPKii)
        /*0008*/ 	.word	0x00000010


	//----- nvinfo : EIATTR_FRAME_SIZE
	.align		4
.L_1:
        /*000c*/ 	.byte	0x04, 0x11
        /*000e*/ 	.short	(.L_3 - .L_2)
	.align		4
.L_2:
        /*0010*/ 	.word	index@(_Z12int64_kernelPxPKii)
        /*0014*/ 	.word	0x00000000


	//----- nvinfo : EIATTR_MIN_STACK_SIZE
	.align		4
.L_3:
        /*0018*/ 	.byte	0x04, 0x12
        /*001a*/ 	.short	(.L_5 - .L_4)
	.align		4
.L_4:
        /*001c*/ 	.word	index@(_Z12int64_kernelPxPKii)
        /*0020*/ 	.word	0x00000000
.L_5:


//--------------------- .nv.compat                --------------------------
	.section	.nv.compat,"",@"SHT_CUDA_COMPAT_INFO"
	.align	4
        /*0000*/ 	.byte	0x02, 0x09, 0x00, 0x00, 0x02, 0x02, 0x01, 0x00, 0x02, 0x05, 0x05, 0x00, 0x03, 0x07, 0x01, 0x01
        /*0010*/ 	.byte	0x02, 0x03, 0x00, 0x00, 0x02, 0x06, 0x01, 0x00, 0x04, 0x0b, 0x08, 0x00, 0x09, 0x00, 0x00, 0x00
        /*0020*/ 	.byte	0x00, 0x00, 0x00, 0x00


//--------------------- .nv.info._Z12int64_kernelPxPKii --------------------------
	.section	.nv.info._Z12int64_kernelPxPKii,"",@"SHT_CUDA_INFO"
	.sectionflags	@""
	.align	4


	//----- nvinfo : EIATTR_CUDA_API_VERSION
	.align		4
        /*0000*/ 	.byte	0x04, 0x37
        /*0002*/ 	.short	(.L_7 - .L_6)
.L_6:
        /*0004*/ 	.word	0x00000082


	//----- nvinfo : EIATTR_KPARAM_INFO
	.align		4
.L_7:
        /*0008*/ 	.byte	0x04, 0x17
        /*000a*/ 	.short	(.L_9 - .L_8)
.L_8:
        /*000c*/ 	.word	0x00000000
        /*0010*/ 	.short	0x0002
        /*0012*/ 	.short	0x0010
        /*0014*/ 	.byte	0x00, 0xf0, 0x11, 0x00


	//----- nvinfo : EIATTR_KPARAM_INFO
	.align		4
.L_9:
        /*0018*/ 	.byte	0x04, 0x17
        /*001a*/ 	.short	(.L_11 - .L_10)
.L_10:
        /*001c*/ 	.word	0x00000000
        /*0020*/ 	.short	0x0001
        /*0022*/ 	.short	0x0008
        /*0024*/ 	.byte	0x00, 0xf5, 0x21, 0x00


	//----- nvinfo : EIATTR_KPARAM_INFO
	.align		4
.L_11:
        /*0028*/ 	.byte	0x04, 0x17
        /*002a*/ 	.short	(.L_13 - .L_12)
.L_12:
        /*002c*/ 	.word	0x00000000
        /*0030*/ 	.short	0x0000
        /*0032*/ 	.short	0x0000
        /*0034*/ 	.byte	0x00, 0xf5, 0x21, 0x00


	//----- nvinfo : EIATTR_SPARSE_MMA_MASK
	.align		4
.L_13:
        /*0038*/ 	.byte	0x03, 0x50
        /*003a*/ 	.short	0x0000


	//----- nvinfo : EIATTR_MAXREG_COUNT
	.align		4
        /*003c*/ 	.byte	0x03, 0x1b
        /*003e*/ 	.short	0x00ff


	//----- nvinfo : EIATTR_MERCURY_ISA_VERSION
	.align		4
        /*0040*/ 	.byte	0x03, 0x5f
        /*0042*/ 	.short	0x0101


	//----- nvinfo : EIATTR_VRC_CTA_INIT_COUNT
	.align		4
        /*0044*/ 	.byte	0x02, 0x4a
	.zero		1
	.zero		1


	//----- nvinfo : EIATTR_EXIT_INSTR_OFFSETS
	.align		4
        /*0048*/ 	.byte	0x04, 0x1c
        /*004a*/ 	.short	(.L_15 - .L_14)


	//   ....[0]....
.L_14:
        /*004c*/ 	.word	0x00000070


	//   ....[1]....
        /*0050*/ 	.word	0x00000310


	//----- nvinfo : EIATTR_CBANK_PARAM_SIZE
	.align		4
.L_15:
        /*0054*/ 	.byte	0x03, 0x19
        /*0056*/ 	.short	0x0014


	//----- nvinfo : EIATTR_PARAM_CBANK
	.align		4
        /*0058*/ 	.byte	0x04, 0x0a
        /*005a*/ 	.short	(.L_17 - .L_16)
	.align		4
.L_16:
        /*005c*/ 	.word	index@(.nv.constant0._Z12int64_kernelPxPKii)
        /*0060*/ 	.short	0x0380
        /*0062*/ 	.short	0x0014


	//----- nvinfo : EIATTR_SW_WAR
	.align		4
.L_17:
        /*0064*/ 	.byte	0x04, 0x36
        /*0066*/ 	.short	(.L_19 - .L_18)
.L_18:
        /*0068*/ 	.word	0x00000008
.L_19:


//--------------------- .nv.callgraph             --------------------------
	.section	.nv.callgraph,"",@"SHT_CUDA_CALLGRAPH"
	.align	4
	.sectionentsize	8
	.align		4
        /*0000*/ 	.word	0x00000000
	.align		4
        /*0004*/ 	.word	0xffffffff
	.align		4
        /*0008*/ 	.word	0x00000000
	.align		4
        /*000c*/ 	.word	0xfffffffe
	.align		4
        /*0010*/ 	.word	0x00000000
	.align		4
        /*0014*/ 	.word	0xfffffffd
	.align		4
        /*0018*/ 	.word	0x00000000
	.align		4
        /*001c*/ 	.word	0xfffffffc


//--------------------- .text._Z12int64_kernelPxPKii --------------------------
	.section	.text._Z12int64_kernelPxPKii,"ax",@progbits
	.align	128
        .global         _Z12int64_kernelPxPKii
        .type           _Z12int64_kernelPxPKii,@function
        .size           _Z12int64_kernelPxPKii,(.L_x_1 - _Z12int64_kernelPxPKii)
        .other          _Z12int64_kernelPxPKii,@"STO_CUDA_ENTRY STV_DEFAULT"
_Z12int64_kernelPxPKii:
.text._Z12int64_kernelPxPKii:
[----:B------:R-:W-:Y:S01]  /*0000*/  LDC R1, c[0x0][0x37c] ;  /* 0x0000df00ff017b82 */ /* 0x000fe20000000800 */
[----:B------:R-:W0:Y:S07]  /*0010*/  S2R R3, SR_TID.X ;  /* 0x0000000000037919 */ /* 0x000e2e0000002100 */
[----:B------:R-:W0:Y:S08]  /*0020*/  S2UR UR4, SR_CTAID.X ;  /* 0x00000000000479c3 */ /* 0x000e300000002500 */
[----:B------:R-:W0:Y:S08]  /*0030*/  LDC R0, c[0x0][0x360] ;  /* 0x0000d800ff007b82 */ /* 0x000e300000000800 */
[----:B------:R-:W1:Y:S01]  /*0040*/  LDC R9, c[0x0][0x390] ;  /* 0x0000e400ff097b82 */ /* 0x000e620000000800 */
[----:B0-----:R-:W-:-:S05]  /*0050*/  IMAD R0, R0, UR4, R3 ;  /* 0x0000000400007c24 */ /* 0x001fca000f8e0203 */
[----:B-1----:R-:W-:-:S13]  /*0060*/  ISETP.GE.AND P0, PT, R0, R9, PT ;  /* 0x000000090000720c */ /* 0x002fda0003f06270 */
[----:B------:R-:W-:Y:S05]  /*0070*/  @P0 EXIT ;  /* 0x000000000000094d */ /* 0x000fea0003800000 */
[----:B------:R-:W-:Y:S01]  /*0080*/  IABS R7, R9 ;  /* 0x0000000900077213 */ /* 0x000fe20000000000 */
[----:B------:R-:W-:Y:S01]  /*0090*/  VIADD R6, R0, 0x1 ;  /* 0x0000000100067836 */ /* 0x000fe20000000000 */
[----:B------:R-:W0:Y:S01]  /*00a0*/  LDCU.64 UR6, c[0x0][0x358] ;  /* 0x00006b00ff0677ac */ /* 0x000e220008000a00 */
[----:B------:R-:W1:Y:S01]  /*00b0*/  LDC.64 R10, c[0x0][0x380] ;  /* 0x0000e000ff0a7b82 */ /* 0x000e620000000a00 */
[----:B------:R-:W2:Y:S02]  /*00c0*/  I2F.RP R4, R7 ;  /* 0x0000000700047306 */ /* 0x000ea40000209400 */
[----:B------:R-:W-:-:S06]  /*00d0*/  ISETP.GE.AND P2, PT, R6, RZ, PT ;  /* 0x000000ff0600720c */ /* 0x000fcc0003f46270 */
[----:B--2---:R-:W2:Y:S02]  /*00e0*/  MUFU.RCP R4, R4 ;  /* 0x0000000400047308 */ /* 0x004ea40000001000 */
[----:B--2---:R-:W-:-:S06]  /*00f0*/  IADD3 R2, PT, PT, R4, 0xffffffe, RZ ;  /* 0x0ffffffe04027810 */ /* 0x004fcc0007ffe0ff */
[----:B------:R2:W3:Y:S02]  /*0100*/  F2I.FTZ.U32.TRUNC.NTZ R3, R2 ;  /* 0x0000000200037305 */ /* 0x0004e4000021f000 */
[----:B--2---:R-:W-:Y:S01]  /*0110*/  HFMA2 R2, -RZ, RZ, 0, 0 ;  /* 0x00000000ff027431 */ /* 0x004fe200000001ff */
[----:B---3--:R-:W-:-:S05]  /*0120*/  IADD3 R8, PT, PT, RZ, -R3, RZ ;  /* 0x80000003ff087210 */ /* 0x008fca0007ffe0ff */
[----:B------:R-:W-:Y:S01]  /*0130*/  IMAD R5, R8, R7, RZ ;  /* 0x0000000708057224 */ /* 0x000fe200078e02ff */
[----:B------:R-:W-:-:S03]  /*0140*/  IABS R8, R6 ;  /* 0x0000000600087213 */ /* 0x000fc60000000000 */
[----:B------:R-:W-:Y:S02]  /*0150*/  IMAD.HI.U32 R3, R3, R5, R2 ;  /* 0x0000000503037227 */ /* 0x000fe400078e0002 */
[----:B------:R-:W2:Y:S04]  /*0160*/  LDC.64 R4, c[0x0][0x388] ;  /* 0x0000e200ff047b82 */ /* 0x000ea80000000a00 */
[----:B------:R-:W-:-:S05]  /*0170*/  IMAD.HI.U32 R3, R3, R8, RZ ;  /* 0x0000000803037227 */ /* 0x000fca00078e00ff */
[----:B------:R-:W-:-:S05]  /*0180*/  IADD3 R3, PT, PT, -R3, RZ, RZ ;  /* 0x000000ff03037210 */ /* 0x000fca0007ffe1ff */
[----:B------:R-:W-:-:S05]  /*0190*/  IMAD R2, R7, R3, R8 ;  /* 0x0000000307027224 */ /* 0x000fca00078e0208 */
[----:B------:R-:W-:-:S13]  /*01a0*/  ISETP.GT.U32.AND P0, PT, R7, R2, PT ;  /* 0x000000020700720c */ /* 0x000fda0003f04070 */
[----:B------:R-:W-:Y:S01]  /*01b0*/  @!P0 IMAD.IADD R2, R2, 0x1, -R7 ;  /* 0x0000000102028824 */ /* 0x000fe200078e0a07 */
[----:B------:R-:W-:-:S04]  /*01c0*/  ISETP.NE.AND P0, PT, R9, RZ, PT ;  /* 0x000000ff0900720c */ /* 0x000fc80003f05270 */
[----:B------:R-:W-:-:S13]  /*01d0*/  ISETP.GT.U32.AND P1, PT, R7, R2, PT ;  /* 0x000000020700720c */ /* 0x000fda0003f24070 */
[----:B------:R-:W-:-:S04]  /*01e0*/  @!P1 IADD3 R2, PT, PT, R2, -R7, RZ ;  /* 0x8000000702029210 */ /* 0x000fc80007ffe0ff */
[----:B------:R-:W-:Y:S01]  /*01f0*/  MOV R7, R2 ;  /* 0x0000000200077202 */ /* 0x000fe20000000f00 */
[----:B--2---:R-:W-:-:S04]  /*0200*/  IMAD.WIDE R2, R0, 0x4, R4 ;  /* 0x0000000400027825 */ /* 0x004fc800078e0204 */
[----:B------:R-:W-:Y:S01]  /*0210*/  @!P2 IMAD.MOV R7, RZ, RZ, -R7 ;  /* 0x000000ffff07a224 */ /* 0x000fe200078e0a07 */
[----:B------:R-:W-:Y:S01]  /*0220*/  @!P0 LOP3.LUT R7, RZ, R9, RZ, 0x33, !PT ;  /* 0x00000009ff078212 */ /* 0x000fe200078e33ff */
[----:B0-----:R-:W2:Y:S04]  /*0230*/  LDG.E R3, desc[UR6][R2.64] ;  /* 0x0000000602037981 */ /* 0x001ea8000c1e1900 */
[----:B------:R-:W-:-:S06]  /*0240*/  IMAD.WIDE R4, R7, 0x4, R4 ;  /* 0x0000000407047825 */ /* 0x000fcc00078e0204 */
[----:B------:R-:W2:Y:S01]  /*0250*/  LDG.E R4, desc[UR6][R4.64] ;  /* 0x0000000604047981 */ /* 0x000ea2000c1e1900 */
[----:B------:R-:W-:Y:S01]  /*0260*/  IMAD.WIDE R6, R0, 0x3e8, RZ ;  /* 0x000003e800067825 */ /* 0x000fe200078e02ff */
[----:B------:R-:W-:-:S03]  /*0270*/  UMOV UR4, URZ ;  /* 0x000000ff00047c82 */ /* 0x000fc60008000000 */
[----:B--2---:R-:W-:-:S04]  /*0280*/  IMAD.WIDE R6, R3, R4, R6 ;  /* 0x0000000403067225 */ /* 0x004fc800078e0206 */
[----:B------:R-:W-:Y:S01]  /*0290*/  IMAD.WIDE.U32 R8, R6, 0x5, R6 ;  /* 0x0000000506087825 */ /* 0x000fe200078e0006 */
[----:B------:R-:W-:-:S04]  /*02a0*/  SHF.R.S32.HI R6, RZ, 0x1f, R7 ;  /* 0x0000001fff067819 */ /* 0x000fc80000011407 */
[----:B------:R-:W-:Y:S01]  /*02b0*/  IADD3 R9, PT, PT, R9, UR4, RZ ;  /* 0x0000000409097c10 */ /* 0x000fe2000fffe0ff */
[----:B------:R-:W-:Y:S02]  /*02c0*/  IMAD R13, R6, 0x3, RZ ;  /* 0x00000003060d7824 */ /* 0x000fe400078e02ff */
[----:B------:R-:W-:-:S04]  /*02d0*/  IMAD.WIDE.U32 R6, R7, 0x3, R8 ;  /* 0x0000000307067825 */ /* 0x000fc800078e0008 */
[----:B-1----:R-:W-:Y:S01]  /*02e0*/  IMAD.WIDE R2, R0, 0x8, R10 ;  /* 0x0000000800027825 */ /* 0x002fe200078e020a */
[----:B------:R-:W-:-:S05]  /*02f0*/  IADD3 R7, PT, PT, R7, R13, RZ ;  /* 0x0000000d07077210 */ /* 0x000fca0007ffe0ff */
[----:B------:R-:W-:Y:S01]  /*0300*/  STG.E.64 desc[UR6][R2.64], R6 ;  /* 0x0000000602007986 */ /* 0x000fe2000c101b06 */
[----:B------:R-:W-:Y:S05]  /*0310*/  EXIT ;  /* 0x000000000000794d */ /* 0x000fea0003800000 */
.L_x_0:
[----:B------:R-:W-:-:S00]  /*0320*/  BRA `(.L_x_0) ;  /* 0xfffffffc00fc7947 */ /* 0x000fc0000383ffff */
[----:B------:R-:W-:-:S00]  /*0330*/  NOP ;  /* 0x0000000000007918 */ /* 0x000fc00000000000 */
        /* <DEDUP_REMOVED lines=12> */
.L_x_1:


//--------------------- .nv.shared.reserved.0     --------------------------
	.section	.nv.shared.reserved.0,"aw",@nobits
	.weak		__nv_reservedSMEM_offset_0_alias
	.size		__nv_reservedSMEM_offset_0_alias, 0, 64
	.other		__nv_reservedSMEM_offset_0_alias,@"STO_CUDA_RESERVED_SHARED STV_DEFAULT"
__nv_reservedSMEM_offset_0_alias:
	.zero		0
	.zero		64


//--------------------- .nv.constant0._Z12int64_kernelPxPKii --------------------------
	.section	.nv.constant0._Z12int64_kernelPxPKii,"a",@progbits
	.sectionflags	@""
	.align	4
.nv.constant0._Z12int64_kernelPxPKii:
	.zero		916


//--------------------- SYMBOLS --------------------------

	.type		.nv.reservedSmem.offset0,@object
	.size		.nv.reservedSmem.offset0,0x4
